	.headerflags	@"EF_CUDA_TEXMODE_UNIFIED EF_CUDA_64BIT_ADDRESS EF_CUDA_ACCELERATORS EF_CUDA_SM90 EF_CUDA_VIRTUAL_SM(EF_CUDA_SM90)"
	.elftype	@"ET_EXEC"


//--------------------- .nv.info                  --------------------------
	.section	.nv.info,"",@"SHT_CUDA_INFO"
	.align	4


	//----- nvinfo : EIATTR_REGCOUNT
	.align		4
        /*0000*/ 	.byte	0x04, 0x2f
        /*0002*/ 	.short	(.L_3 - .L_2)
	.align		4
.L_2:
        /*0004*/ 	.word	index@(triton_poi_fused__native_batch_norm_legit_no_training_5)
        /*0008*/ 	.word	0x00000012


	//----- nvinfo : EIATTR_MIN_STACK_SIZE
	.align		4
.L_3:
        /*000c*/ 	.byte	0x04, 0x12
        /*000e*/ 	.short	(.L_5 - .L_4)
	.align		4
.L_4:
        /*0010*/ 	.word	index@(triton_poi_fused__native_batch_norm_legit_no_training_5)
        /*0014*/ 	.word	0x00000000


	//----- nvinfo : EIATTR_FRAME_SIZE
	.align		4
.L_5:
        /*0018*/ 	.byte	0x04, 0x11
        /*001a*/ 	.short	(.L_7 - .L_6)
	.align		4
.L_6:
        /*001c*/ 	.word	index@(triton_poi_fused__native_batch_norm_legit_no_training_5)
        /*0020*/ 	.word	0x00000000


	//----- nvinfo : EIATTR_MIN_STACK_SIZE
	.align		4
.L_7:
        /*0024*/ 	.byte	0x04, 0x12
        /*0026*/ 	.short	(.L_9 - .L_8)
	.align		4
.L_8:
        /*0028*/ 	.word	index@(triton_poi_fused__native_batch_norm_legit_no_training_5)
        /*002c*/ 	.word	0x00000000
.L_9:


//--------------------- .nv.info.triton_poi_fused__native_batch_norm_legit_no_training_5 --------------------------
	.section	.nv.info.triton_poi_fused__native_batch_norm_legit_no_training_5,"",@"SHT_CUDA_INFO"
	.sectionflags	@""
	.align	4


	//----- nvinfo : EIATTR_CUDA_API_VERSION
	.align		4
        /*0000*/ 	.byte	0x04, 0x37
        /*0002*/ 	.short	(.L_11 - .L_10)
.L_10:
        /*0004*/ 	.word	0x0000007c


	//----- nvinfo : EIATTR_KPARAM_INFO
	.align		4
.L_11:
        /*0008*/ 	.byte	0x04, 0x17
        /*000a*/ 	.short	(.L_13 - .L_12)
.L_12:
        /*000c*/ 	.word	0x00000000
        /*0010*/ 	.short	0x0006
        /*0012*/ 	.short	0x0030
        /*0014*/ 	.byte	0x00, 0xf0, 0x11, 0x00


	//----- nvinfo : EIATTR_KPARAM_INFO
	.align		4
.L_13:
        /*0018*/ 	.byte	0x04, 0x17
        /*001a*/ 	.short	(.L_15 - .L_14)
.L_14:
        /*001c*/ 	.word	0x00000000
        /*0020*/ 	.short	0x0005
        /*0022*/ 	.short	0x0028
        /*0024*/ 	.byte	0x00, 0xf4, 0x21, 0x00


	//----- nvinfo : EIATTR_KPARAM_INFO
	.align		4
.L_15:
        /*0028*/ 	.byte	0x04, 0x17
        /*002a*/ 	.short	(.L_17 - .L_16)
.L_16:
        /*002c*/ 	.word	0x00000000
        /*0030*/ 	.short	0x0004
        /*0032*/ 	.short	0x0020
        /*0034*/ 	.byte	0x00, 0xf4, 0x21, 0x00


	//----- nvinfo : EIATTR_KPARAM_INFO
	.align		4
.L_17:
        /*0038*/ 	.byte	0x04, 0x17
        /*003a*/ 	.short	(.L_19 - .L_18)
.L_18:
        /*003c*/ 	.word	0x00000000
        /*0040*/ 	.short	0x0003
        /*0042*/ 	.short	0x0018
        /*0044*/ 	.byte	0x00, 0xf4, 0x21, 0x00


	//----- nvinfo : EIATTR_KPARAM_INFO
	.align		4
.L_19:
        /*0048*/ 	.byte	0x04, 0x17
        /*004a*/ 	.short	(.L_21 - .L_20)
.L_20:
        /*004c*/ 	.word	0x00000000
        /*0050*/ 	.short	0x0002
        /*0052*/ 	.short	0x0010
        /*0054*/ 	.byte	0x00, 0xf4, 0x21, 0x00


	//----- nvinfo : EIATTR_KPARAM_INFO
	.align		4
.L_21:
        /*0058*/ 	.byte	0x04, 0x17
        /*005a*/ 	.short	(.L_23 - .L_22)
.L_22:
        /*005c*/ 	.word	0x00000000
        /*0060*/ 	.short	0x0001
        /*0062*/ 	.short	0x0008
        /*0064*/ 	.byte	0x00, 0xf4, 0x21, 0x00


	//----- nvinfo : EIATTR_KPARAM_INFO
	.align		4
.L_23:
        /*0068*/ 	.byte	0x04, 0x17
        /*006a*/ 	.short	(.L_25 - .L_24)
.L_24:
        /*006c*/ 	.word	0x00000000
        /*0070*/ 	.short	0x0000
        /*0072*/ 	.short	0x0000
        /*0074*/ 	.byte	0x00, 0xf4, 0x21, 0x00


	//----- nvinfo : EIATTR_SPARSE_MMA_MASK
	.align		4
.L_25:
        /*0078*/ 	.byte	0x03, 0x50
        /*007a*/ 	.short	0x0000


	//----- nvinfo : EIATTR_MAXREG_COUNT
	.align		4
        /*007c*/ 	.byte	0x03, 0x1b
        /*007e*/ 	.short	0x00ff


	//----- nvinfo : EIATTR_EXIT_INSTR_OFFSETS
	.align		4
        /*0080*/ 	.byte	0x04, 0x1c
        /*0082*/ 	.short	(.L_27 - .L_26)


	//   ....[0]....
.L_26:
        /*0084*/ 	.word	0x00000300


	//   ....[1]....
        /*0088*/ 	.word	0x00000320


	//----- nvinfo : EIATTR_REQNTID
	.align		4
.L_27:
        /*008c*/ 	.byte	0x04, 0x10
        /*008e*/ 	.short	(.L_29 - .L_28)
.L_28:
        /*0090*/ 	.word	0x00000080
        /*0094*/ 	.word	0x00000001
        /*0098*/ 	.word	0x00000001


	//----- nvinfo : EIATTR_CBANK_PARAM_SIZE
	.align		4
.L_29:
        /*009c*/ 	.byte	0x03, 0x19
        /*009e*/ 	.short	0x0034


	//----- nvinfo : EIATTR_PARAM_CBANK
	.align		4
        /*00a0*/ 	.byte	0x04, 0x0a
        /*00a2*/ 	.short	(.L_31 - .L_30)
	.align		4
.L_30:
        /*00a4*/ 	.word	index@(.nv.constant0.triton_poi_fused__native_batch_norm_legit_no_training_5)
        /*00a8*/ 	.short	0x0210
        /*00aa*/ 	.short	0x0034


	//----- nvinfo : EIATTR_SW_WAR
	.align		4
.L_31:
        /*00ac*/ 	.byte	0x04, 0x36
        /*00ae*/ 	.short	(.L_33 - .L_32)
.L_32:
        /*00b0*/ 	.word	0x00000008
.L_33:


//--------------------- .nv.callgraph             --------------------------
	.section	.nv.callgraph,"",@"SHT_CUDA_CALLGRAPH"
	.align	4
	.sectionentsize	8
	.align		4
        /*0000*/ 	.word	0x00000000
	.align		4
        /*0004*/ 	.word	0xffffffff
	.align		4
        /*0008*/ 	.word	0x00000000
	.align		4
        /*000c*/ 	.word	0xfffffffe
	.align		4
        /*0010*/ 	.word	0x00000000
	.align		4
        /*0014*/ 	.word	0xfffffffd
	.align		4
        /*0018*/ 	.word	0x00000000
	.align		4
        /*001c*/ 	.word	0xfffffffc


//--------------------- .nv.constant4             --------------------------
	.section	.nv.constant4,"a",@progbits
	.align	8
	.align		8
.nv.constant4:
        /*0000*/ 	.dword	_$_str
	.align		8
        /*0008*/ 	.dword	_$_str_$_2


//--------------------- .text.triton_poi_fused__native_batch_norm_legit_no_training_5 --------------------------
	.section	.text.triton_poi_fused__native_batch_norm_legit_no_training_5,"ax",@progbits
	.align	128
        .global         triton_poi_fused__native_batch_norm_legit_no_training_5
        .type           triton_poi_fused__native_batch_norm_legit_no_training_5,@function
        .size           triton_poi_fused__native_batch_norm_legit_no_training_5,(.L_x_1 - triton_poi_fused__native_batch_norm_legit_no_training_5)
        .other          triton_poi_fused__native_batch_norm_legit_no_training_5,@"STO_CUDA_ENTRY STV_DEFAULT"
triton_poi_fused__native_batch_norm_legit_no_training_5:
.text.triton_poi_fused__native_batch_norm_legit_no_training_5:
[----:B------:R-:W0:Y:S01]  /*0000*/  LDC R1, c[0x0][0x28] ;  /* 0x00000a00ff017b82 */ /* 0x000e220000000800 */
[----:B------:R-:W1:Y:S07]  /*0010*/  S2R R0, SR_TID.X ;  /* 0x0000000000007919 */ /* 0x000e6e0000002100 */
[----:B------:R-:W2:Y:S01]  /*0020*/  LDC.64 R8, c[0x0][0x220] ;  /* 0x00008800ff087b82 */ /* 0x000ea20000000a00 */
[----:B------:R-:W-:Y:S01]  /*0030*/  HFMA2.MMA R14, -RZ, RZ, 0, 0 ;  /* 0x00000000ff0e7435 */ /* 0x000fe200000001ff */
[----:B------:R-:W-:Y:S01]  /*0040*/  ULDC.64 UR4, c[0x0][0x208] ;  /* 0x0000820000047ab9 */ /* 0x000fe20000000a00 */
[----:B------:R-:W3:Y:S05]  /*0050*/  S2R R3, SR_CTAID.X ;  /* 0x0000000000037919 */ /* 0x000eea0000002500 */
[----:B------:R-:W4:Y:S08]  /*0060*/  LDC.64 R4, c[0x0][0x210] ;  /* 0x00008400ff047b82 */ /* 0x000f300000000a00 */
[----:B------:R-:W5:Y:S08]  /*0070*/  LDC.64 R6, c[0x0][0x218] ;  /* 0x00008600ff067b82 */ /* 0x000f700000000a00 */
[----:B------:R-:W5:Y:S01]  /*0080*/  LDC.64 R10, c[0x0][0x228] ;  /* 0x00008a00ff0a7b82 */ /* 0x000f620000000a00 */
[----:B-1----:R-:W-:-:S07]  /*0090*/  LOP3.LUT R0, R0, 0x7f, RZ, 0xc0, !PT ;  /* 0x0000007f00007812 */ /* 0x002fce00078ec0ff */
[----:B------:R-:W1:Y:S01]  /*00a0*/  LDC.64 R12, c[0x0][0x230] ;  /* 0x00008c00ff0c7b82 */ /* 0x000e620000000a00 */
[----:B---3--:R-:W-:Y:S02]  /*00b0*/  SHF.R.S32.HI R2, RZ, 0x18, R3 ;  /* 0x00000018ff027819 */ /* 0x008fe40000011403 */
[----:B------:R-:W-:Y:S02]  /*00c0*/  LEA R0, R3, R0, 0x7 ;  /* 0x0000000003007211 */ /* 0x000fe400078e38ff */
[----:B------:R-:W-:Y:S02]  /*00d0*/  SGXT R3, R2, 0x1 ;  /* 0x000000010203781a */ /* 0x000fe40000000200 */
[----:B------:R-:W-:Y:S02]  /*00e0*/  ISETP.GE.AND P2, PT, R0, 0x80, PT ;  /* 0x000000800000780c */ /* 0x000fe40003f46270 */
[----:B------:R-:W-:-:S04]  /*00f0*/  LEA.HI R3, R3, R0, RZ, 0x4 ;  /* 0x0000000003037211 */ /* 0x000fc800078f20ff */
[----:B------:R-:W-:-:S04]  /*0100*/  SHF.R.S32.HI R2, RZ, 0x4, R3 ;  /* 0x00000004ff027819 */ /* 0x000fc80000011403 */
[----:B------:R-:W-:-:S04]  /*0110*/  LEA.HI R3, R3, R2, RZ, 0x1 ;  /* 0x0000000203037211 */ /* 0x000fc800078f08ff */
[----:B------:R-:W-:-:S04]  /*0120*/  LOP3.LUT R3, R3, 0xfffffffe, RZ, 0xc0, !PT ;  /* 0xfffffffe03037812 */ /* 0x000fc800078ec0ff */
[----:B------:R-:W-:-:S05]  /*0130*/  IADD3 R15, R2, -R3, RZ ;  /* 0x80000003020f7210 */ /* 0x000fca0007ffe0ff */
[----:B--2---:R-:W-:-:S05]  /*0140*/  IMAD.WIDE R8, R15, 0x4, R8 ;  /* 0x000000040f087825 */ /* 0x004fca00078e0208 */
[----:B------:R2:W3:Y:S01]  /*0150*/  @!P2 LDG.E.EL R14, desc[UR4][R8.64] ;  /* 0x00000004080ea981 */ /* 0x0004e2000c2e1900 */
[----:B------:R-:W-:Y:S01]  /*0160*/  CS2R R2, SRZ ;  /* 0x0000000000027805 */ /* 0x000fe2000001ff00 */
[----:B----4-:R-:W-:-:S04]  /*0170*/  IMAD.WIDE R4, R0, 0x4, R4 ;  /* 0x0000000400047825 */ /* 0x010fc800078e0204 */
[C---:B-----5:R-:W-:Y:S01]  /*0180*/  IMAD.WIDE R6, R15.reuse, 0x4, R6 ;  /* 0x000000040f067825 */ /* 0x060fe200078e0206 */
[----:B------:R4:W5:Y:S03]  /*0190*/  @!P2 LDG.E R2, desc[UR4][R4.64] ;  /* 0x000000040402a981 */ /* 0x000966000c1e1900 */
[C---:B0-2---:R-:W-:Y:S01]  /*01a0*/  IMAD.WIDE R8, R15.reuse, 0x4, R10 ;  /* 0x000000040f087825 */ /* 0x045fe200078e020a */
[----:B------:R0:W5:Y:S03]  /*01b0*/  @!P2 LDG.E.EL R3, desc[UR4][R6.64] ;  /* 0x000000040603a981 */ /* 0x000166000c2e1900 */
[----:B-1----:R-:W-:Y:S01]  /*01c0*/  IMAD.WIDE R10, R15, 0x4, R12 ;  /* 0x000000040f0a7825 */ /* 0x002fe200078e020c */
[----:B------:R-:W-:Y:S01]  /*01d0*/  CS2R R12, SRZ ;  /* 0x00000000000c7805 */ /* 0x000fe2000001ff00 */
[----:B----4-:R-:W1:Y:S05]  /*01e0*/  LDC.64 R4, c[0x0][0x238] ;  /* 0x00008e00ff047b82 */ /* 0x010e6a0000000a00 */
[----:B------:R-:W2:Y:S04]  /*01f0*/  @!P2 LDG.E.EL R12, desc[UR4][R8.64] ;  /* 0x00000004080ca981 */ /* 0x000ea8000c2e1900 */
[----:B------:R-:W2:Y:S01]  /*0200*/  @!P2 LDG.E.EL R13, desc[UR4][R10.64] ;  /* 0x000000040a0da981 */ /* 0x000ea2000c2e1900 */
[----:B0-----:R-:W-:Y:S01]  /*0210*/  MOV R6, 0x3e800000 ;  /* 0x3e80000000067802 */ /* 0x001fe20000000f00 */
[----:B---3--:R-:W-:-:S04]  /*0220*/  FADD R14, R14, 9.9999997473787516356e-06 ;  /* 0x3727c5ac0e0e7421 */ /* 0x008fc80000000000 */
[----:B------:R-:W0:Y:S01]  /*0230*/  MUFU.SQRT R15, R14 ;  /* 0x0000000e000f7308 */ /* 0x000e220000002000 */
[----:B-----5:R-:W-:Y:S01]  /*0240*/  FADD R2, -R3, R2 ;  /* 0x0000000203027221 */ /* 0x020fe20000000100 */
[C---:B0-----:R-:W-:Y:S02]  /*0250*/  FSETP.GT.AND P0, PT, R15.reuse, 8.50705917302346158658e+37, PT ;  /* 0x7e8000000f00780b */ /* 0x041fe40003f04000 */
[----:B------:R-:W-:Y:S02]  /*0260*/  FSETP.GEU.AND P1, PT, R15, 1.175494350822287508e-38, PT ;  /* 0x008000000f00780b */ /* 0x000fe40003f2e000 */
[----:B------:R-:W-:-:S09]  /*0270*/  FSEL R6, R6, 1, P0 ;  /* 0x3f80000006067808 */ /* 0x000fd20000000000 */
[----:B------:R-:W-:Y:S02]  /*0280*/  @P0 FMUL R15, R15, 0.25 ;  /* 0x3e8000000f0f0820 */ /* 0x000fe40000400000 */
[----:B------:R-:W-:Y:S02]  /*0290*/  @!P1 FMUL R6, R6, 16777216 ;  /* 0x4b80000006069820 */ /* 0x000fe40000400000 */
[----:B------:R-:W-:-:S06]  /*02a0*/  @!P1 FMUL R15, R15, 16777216 ;  /* 0x4b8000000f0f9820 */ /* 0x000fcc0000400000 */
[----:B------:R-:W0:Y:S02]  /*02b0*/  MUFU.RCP R15, R15 ;  /* 0x0000000f000f7308 */ /* 0x000e240000001000 */
[----:B0-----:R-:W-:-:S04]  /*02c0*/  FMUL R3, R15, R6 ;  /* 0x000000060f037220 */ /* 0x001fc80000400000 */
[----:B------:R-:W-:Y:S01]  /*02d0*/  FMUL R6, R2, R3 ;  /* 0x0000000302067220 */ /* 0x000fe20000400000 */
[----:B-1----:R-:W-:-:S04]  /*02e0*/  IMAD.WIDE R2, R0, 0x4, R4 ;  /* 0x0000000400027825 */ /* 0x002fc800078e0204 */
[----:B--2---:R-:W-:Y:S01]  /*02f0*/  FFMA R13, R6, R12, R13 ;  /* 0x0000000c060d7223 */ /* 0x004fe2000000000d */
[----:B------:R-:W-:Y:S06]  /*0300*/  @P2 EXIT ;  /* 0x000000000000294d */ /* 0x000fec0003800000 */
[----:B------:R-:W-:Y:S01]  /*0310*/  STG.E desc[UR4][R2.64], R13 ;  /* 0x0000000d02007986 */ /* 0x000fe2000c101904 */
[----:B------:R-:W-:Y:S05]  /*0320*/  EXIT ;  /* 0x000000000000794d */ /* 0x000fea0003800000 */
.L_x_0:
[----:B------:R-:W-:-:S00]  /*0330*/  BRA `(.L_x_0) ;  /* 0xfffffffc00fc7947 */ /* 0x000fc0000383ffff */
[----:B------:R-:W-:-:S00]  /*0340*/  NOP ;  /* 0x0000000000007918 */ /* 0x000fc00000000000 */
        /* <DEDUP_REMOVED lines=11> */
.L_x_1:


//--------------------- .nv.global.init           --------------------------
	.section	.nv.global.init,"aw",@progbits
.nv.global.init:
	.type		_$_str,@object
	.size		_$_str,(_$_str_$_2 - _$_str)
_$_str:
        /*0000*/ 	.byte	0x5f, 0x5f, 0x43, 0x55, 0x44, 0x41, 0x5f, 0x46, 0x54, 0x5a, 0x00
	.type		_$_str_$_2,@object
	.size		_$_str_$_2,(.L_1 - _$_str_$_2)
_$_str_$_2:
        /*000b*/ 	.byte	0x5f, 0x5f, 0x43, 0x55, 0x44, 0x41, 0x5f, 0x50, 0x52, 0x45, 0x43, 0x5f, 0x53, 0x51, 0x52, 0x54
        /*001b*/ 	.byte	0x00
.L_1:


//--------------------- .nv.constant0.triton_poi_fused__native_batch_norm_legit_no_training_5 --------------------------
	.section	.nv.constant0.triton_poi_fused__native_batch_norm_legit_no_training_5,"a",@progbits
	.sectionflags	@""
	.align	4
.nv.constant0.triton_poi_fused__native_batch_norm_legit_no_training_5:
	.zero		580
